	.headerflags	@"EF_CUDA_TEXMODE_UNIFIED EF_CUDA_64BIT_ADDRESS EF_CUDA_ACCELERATORS EF_CUDA_SM90 EF_CUDA_VIRTUAL_SM(EF_CUDA_SM90)"
	.elftype	@"ET_EXEC"


//--------------------- .nv.info                  --------------------------
	.section	.nv.info,"",@"SHT_CUDA_INFO"
	.align	4


	//----- nvinfo : EIATTR_REGCOUNT
	.align		4
        /*0000*/ 	.byte	0x04, 0x2f
        /*0002*/ 	.short	(.L_3 - .L_2)
	.align		4
.L_2:
        /*0004*/ 	.word	index@(triton_poi_fused__native_batch_norm_legit_no_training_add_relu_18)
        /*0008*/ 	.word	0x00000027


	//----- nvinfo : EIATTR_MIN_STACK_SIZE
	.align		4
.L_3:
        /*000c*/ 	.byte	0x04, 0x12
        /*000e*/ 	.short	(.L_5 - .L_4)
	.align		4
.L_4:
        /*0010*/ 	.word	index@(triton_poi_fused__native_batch_norm_legit_no_training_add_relu_18)
        /*0014*/ 	.word	0x00000000


	//----- nvinfo : EIATTR_FRAME_SIZE
	.align		4
.L_5:
        /*0018*/ 	.byte	0x04, 0x11
        /*001a*/ 	.short	(.L_7 - .L_6)
	.align		4
.L_6:
        /*001c*/ 	.word	index@(triton_poi_fused__native_batch_norm_legit_no_training_add_relu_18)
        /*0020*/ 	.word	0x00000000


	//----- nvinfo : EIATTR_MIN_STACK_SIZE
	.align		4
.L_7:
        /*0024*/ 	.byte	0x04, 0x12
        /*0026*/ 	.short	(.L_9 - .L_8)
	.align		4
.L_8:
        /*0028*/ 	.word	index@(triton_poi_fused__native_batch_norm_legit_no_training_add_relu_18)
        /*002c*/ 	.word	0x00000000
.L_9:


//--------------------- .nv.info.triton_poi_fused__native_batch_norm_legit_no_training_add_relu_18 --------------------------
	.section	.nv.info.triton_poi_fused__native_batch_norm_legit_no_training_add_relu_18,"",@"SHT_CUDA_INFO"
	.sectionflags	@""
	.align	4


	//----- nvinfo : EIATTR_CUDA_API_VERSION
	.align		4
        /*0000*/ 	.byte	0x04, 0x37
        /*0002*/ 	.short	(.L_11 - .L_10)
.L_10:
        /*0004*/ 	.word	0x0000007c


	//----- nvinfo : EIATTR_KPARAM_INFO
	.align		4
.L_11:
        /*0008*/ 	.byte	0x04, 0x17
        /*000a*/ 	.short	(.L_13 - .L_12)
.L_12:
        /*000c*/ 	.word	0x00000000
        /*0010*/ 	.short	0x0007
        /*0012*/ 	.short	0x0038
        /*0014*/ 	.byte	0x00, 0xf0, 0x11, 0x00


	//----- nvinfo : EIATTR_KPARAM_INFO
	.align		4
.L_13:
        /*0018*/ 	.byte	0x04, 0x17
        /*001a*/ 	.short	(.L_15 - .L_14)
.L_14:
        /*001c*/ 	.word	0x00000000
        /*0020*/ 	.short	0x0006
        /*0022*/ 	.short	0x0030
        /*0024*/ 	.byte	0x00, 0xf4, 0x21, 0x00


	//----- nvinfo : EIATTR_KPARAM_INFO
	.align		4
.L_15:
        /*0028*/ 	.byte	0x04, 0x17
        /*002a*/ 	.short	(.L_17 - .L_16)
.L_16:
        /*002c*/ 	.word	0x00000000
        /*0030*/ 	.short	0x0005
        /*0032*/ 	.short	0x0028
        /*0034*/ 	.byte	0x00, 0xf4, 0x21, 0x00


	//----- nvinfo : EIATTR_KPARAM_INFO
	.align		4
.L_17:
        /*0038*/ 	.byte	0x04, 0x17
        /*003a*/ 	.short	(.L_19 - .L_18)
.L_18:
        /*003c*/ 	.word	0x00000000
        /*0040*/ 	.short	0x0004
        /*0042*/ 	.short	0x0020
        /*0044*/ 	.byte	0x00, 0xf4, 0x21, 0x00


	//----- nvinfo : EIATTR_KPARAM_INFO
	.align		4
.L_19:
        /*0048*/ 	.byte	0x04, 0x17
        /*004a*/ 	.short	(.L_21 - .L_20)
.L_20:
        /*004c*/ 	.word	0x00000000
        /*0050*/ 	.short	0x0003
        /*0052*/ 	.short	0x0018
        /*0054*/ 	.byte	0x00, 0xf4, 0x21, 0x00


	//----- nvinfo : EIATTR_KPARAM_INFO
	.align		4
.L_21:
        /*0058*/ 	.byte	0x04, 0x17
        /*005a*/ 	.short	(.L_23 - .L_22)
.L_22:
        /*005c*/ 	.word	0x00000000
        /*0060*/ 	.short	0x0002
        /*0062*/ 	.short	0x0010
        /*0064*/ 	.byte	0x00, 0xf4, 0x21, 0x00


	//----- nvinfo : EIATTR_KPARAM_INFO
	.align		4
.L_23:
        /*0068*/ 	.byte	0x04, 0x17
        /*006a*/ 	.short	(.L_25 - .L_24)
.L_24:
        /*006c*/ 	.word	0x00000000
        /*0070*/ 	.short	0x0001
        /*0072*/ 	.short	0x0008
        /*0074*/ 	.byte	0x00, 0xf4, 0x21, 0x00


	//----- nvinfo : EIATTR_KPARAM_INFO
	.align		4
.L_25:
        /*0078*/ 	.byte	0x04, 0x17
        /*007a*/ 	.short	(.L_27 - .L_26)
.L_26:
        /*007c*/ 	.word	0x00000000
        /*0080*/ 	.short	0x0000
        /*0082*/ 	.short	0x0000
        /*0084*/ 	.byte	0x00, 0xf4, 0x21, 0x00


	//----- nvinfo : EIATTR_SPARSE_MMA_MASK
	.align		4
.L_27:
        /*0088*/ 	.byte	0x03, 0x50
        /*008a*/ 	.short	0x0000


	//----- nvinfo : EIATTR_MAXREG_COUNT
	.align		4
        /*008c*/ 	.byte	0x03, 0x1b
        /*008e*/ 	.short	0x00ff


	//----- nvinfo : EIATTR_EXIT_INSTR_OFFSETS
	.align		4
        /*0090*/ 	.byte	0x04, 0x1c
        /*0092*/ 	.short	(.L_29 - .L_28)


	//   ....[0]....
.L_28:
        /*0094*/ 	.word	0x000007d0


	//----- nvinfo : EIATTR_REQNTID
	.align		4
.L_29:
        /*0098*/ 	.byte	0x04, 0x10
        /*009a*/ 	.short	(.L_31 - .L_30)
.L_30:
        /*009c*/ 	.word	0x00000080
        /*00a0*/ 	.word	0x00000001
        /*00a4*/ 	.word	0x00000001


	//----- nvinfo : EIATTR_CBANK_PARAM_SIZE
	.align		4
.L_31:
        /*00a8*/ 	.byte	0x03, 0x19
        /*00aa*/ 	.short	0x003c


	//----- nvinfo : EIATTR_PARAM_CBANK
	.align		4
        /*00ac*/ 	.byte	0x04, 0x0a
        /*00ae*/ 	.short	(.L_33 - .L_32)
	.align		4
.L_32:
        /*00b0*/ 	.word	index@(.nv.constant0.triton_poi_fused__native_batch_norm_legit_no_training_add_relu_18)
        /*00b4*/ 	.short	0x0210
        /*00b6*/ 	.short	0x003c


	//----- nvinfo : EIATTR_SW_WAR
	.align		4
.L_33:
        /*00b8*/ 	.byte	0x04, 0x36
        /*00ba*/ 	.short	(.L_35 - .L_34)
.L_34:
        /*00bc*/ 	.word	0x00000008
.L_35:


//--------------------- .nv.callgraph             --------------------------
	.section	.nv.callgraph,"",@"SHT_CUDA_CALLGRAPH"
	.align	4
	.sectionentsize	8
	.align		4
        /*0000*/ 	.word	0x00000000
	.align		4
        /*0004*/ 	.word	0xffffffff
	.align		4
        /*0008*/ 	.word	0x00000000
	.align		4
        /*000c*/ 	.word	0xfffffffe
	.align		4
        /*0010*/ 	.word	0x00000000
	.align		4
        /*0014*/ 	.word	0xfffffffd
	.align		4
        /*0018*/ 	.word	0x00000000
	.align		4
        /*001c*/ 	.word	0xfffffffc


//--------------------- .nv.constant4             --------------------------
	.section	.nv.constant4,"a",@progbits
	.align	8
	.align		8
.nv.constant4:
        /*0000*/ 	.dword	_$_str
	.align		8
        /*0008*/ 	.dword	_$_str_$_2


//--------------------- .text.triton_poi_fused__native_batch_norm_legit_no_training_add_relu_18 --------------------------
	.section	.text.triton_poi_fused__native_batch_norm_legit_no_training_add_relu_18,"ax",@progbits
	.align	128
        .global         triton_poi_fused__native_batch_norm_legit_no_training_add_relu_18
        .type           triton_poi_fused__native_batch_norm_legit_no_training_add_relu_18,@function
        .size           triton_poi_fused__native_batch_norm_legit_no_training_add_relu_18,(.L_x_1 - triton_poi_fused__native_batch_norm_legit_no_training_add_relu_18)
        .other          triton_poi_fused__native_batch_norm_legit_no_training_add_relu_18,@"STO_CUDA_ENTRY STV_DEFAULT"
triton_poi_fused__native_batch_norm_legit_no_training_add_relu_18:
.text.triton_poi_fused__native_batch_norm_legit_no_training_add_relu_18:
[----:B------:R-:W-:Y:S01]  /*0000*/  LDC R1, c[0x0][0x28] ;  /* 0x00000a00ff017b82 */ /* 0x000fe20000000800 */
[----:B------:R-:W1:Y:S07]  /*0010*/  S2R R0, SR_TID.X ;  /* 0x0000000000007919 */ /* 0x000e6e0000002100 */
[----:B------:R-:W2:Y:S01]  /*0020*/  LDC.64 R4, c[0x0][0x220] ;  /* 0x00008800ff047b82 */ /* 0x000ea20000000a00 */
[----:B------:R-:W-:Y:S01]  /*0030*/  ULDC.64 UR4, c[0x0][0x208] ;  /* 0x0000820000047ab9 */ /* 0x000fe20000000a00 */
[----:B------:R-:W3:Y:S06]  /*0040*/  S2R R7, SR_CTAID.X ;  /* 0x0000000000077919 */ /* 0x000eec0000002500 */
[----:B------:R-:W4:Y:S08]  /*0050*/  LDC.64 R8, c[0x0][0x218] ;  /* 0x00008600ff087b82 */ /* 0x000f300000000a00 */
[----:B------:R-:W5:Y:S08]  /*0060*/  LDC.64 R20, c[0x0][0x210] ;  /* 0x00008400ff147b82 */ /* 0x000f700000000a00 */
[----:B------:R-:W5:Y:S01]  /*0070*/  LDC.64 R12, c[0x0][0x228] ;  /* 0x00008a00ff0c7b82 */ /* 0x000f620000000a00 */
[----:B-1----:R-:W-:-:S07]  /*0080*/  SHF.L.U32 R0, R0, 0x2, RZ ;  /* 0x0000000200007819 */ /* 0x002fce00000006ff */
[----:B------:R-:W1:Y:S01]  /*0090*/  LDC.64 R16, c[0x0][0x230] ;  /* 0x00008c00ff107b82 */ /* 0x000e620000000a00 */
[----:B---3--:R-:W-:Y:S02]  /*00a0*/  SHF.R.S32.HI R3, RZ, 0x15, R7 ;  /* 0x00000015ff037819 */ /* 0x008fe40000011407 */
[----:B------:R-:W-:Y:S02]  /*00b0*/  LOP3.LUT R0, R0, 0x1fc, RZ, 0xc0, !PT ;  /* 0x000001fc00007812 */ /* 0x000fe400078ec0ff */
[----:B------:R-:W-:Y:S01]  /*00c0*/  SGXT R3, R3, 0x1 ;  /* 0x000000010303781a */ /* 0x000fe20000000200 */
[----:B------:R-:W-:Y:S01]  /*00d0*/  HFMA2.MMA R2, -RZ, RZ, 1.625, 0 ;  /* 0x3e800000ff027435 */ /* 0x000fe200000001ff */
[----:B------:R-:W-:Y:S01]  /*00e0*/  LEA R0, R7, R0, 0xa ;  /* 0x0000000007007211 */ /* 0x000fe200078e50ff */
[----:B------:R-:W3:Y:S03]  /*00f0*/  LDC.64 R24, c[0x0][0x238] ;  /* 0x00008e00ff187b82 */ /* 0x000ee60000000a00 */
[----:B------:R-:W-:-:S04]  /*0100*/  LEA.HI R3, R3, R0, RZ, 0x8 ;  /* 0x0000000003037211 */ /* 0x000fc800078f40ff */
[----:B------:R-:W-:-:S04]  /*0110*/  LOP3.LUT R3, R3, 0xffffff00, RZ, 0xc0, !PT ;  /* 0xffffff0003037812 */ /* 0x000fc800078ec0ff */
[----:B------:R-:W-:-:S05]  /*0120*/  IADD3 R3, R0, -R3, RZ ;  /* 0x8000000300037210 */ /* 0x000fca0007ffe0ff */
[----:B--2---:R-:W-:-:S06]  /*0130*/  IMAD.WIDE R4, R3, 0x4, R4 ;  /* 0x0000000403047825 */ /* 0x004fcc00078e0204 */
[----:B------:R-:W2:Y:S01]  /*0140*/  LDG.E.EL.128 R4, desc[UR4][R4.64] ;  /* 0x0000000404047981 */ /* 0x000ea2000c2e1d00 */
[----:B----4-:R-:W-:-:S04]  /*0150*/  IMAD.WIDE R8, R3, 0x4, R8 ;  /* 0x0000000403087825 */ /* 0x010fc800078e0208 */
[----:B-----5:R-:W-:Y:S02]  /*0160*/  IMAD.WIDE R20, R0, 0x4, R20 ;  /* 0x0000000400147825 */ /* 0x020fe400078e0214 */
[----:B------:R-:W4:Y:S02]  /*0170*/  LDG.E.EL.128 R8, desc[UR4][R8.64] ;  /* 0x0000000408087981 */ /* 0x000f24000c2e1d00 */
[C---:B0-----:R-:W-:Y:S02]  /*0180*/  IMAD.WIDE R12, R3.reuse, 0x4, R12 ;  /* 0x00000004030c7825 */ /* 0x041fe400078e020c */
[----:B------:R-:W4:Y:S02]  /*0190*/  LDG.E.128 R28, desc[UR4][R20.64+0x800] ;  /* 0x00080004141c7981 */ /* 0x000f24000c1e1d00 */
[----:B-1----:R-:W-:Y:S02]  /*01a0*/  IMAD.WIDE R16, R3, 0x4, R16 ;  /* 0x0000000403107825 */ /* 0x002fe400078e0210 */
[----:B------:R-:W5:Y:S02]  /*01b0*/  LDG.E.128 R32, desc[UR4][R20.64] ;  /* 0x0000000414207981 */ /* 0x000f64000c1e1d00 */
[----:B--2---:R-:W-:Y:S01]  /*01c0*/  FADD R7, R7, 9.9999997473787516356e-06 ;  /* 0x3727c5ac07077421 */ /* 0x004fe20000000000 */
[----:B------:R-:W-:-:S04]  /*01d0*/  FADD R6, R6, 9.9999997473787516356e-06 ;  /* 0x3727c5ac06067421 */ /* 0x000fc80000000000 */
[----:B------:R-:W0:Y:S08]  /*01e0*/  MUFU.SQRT R14, R6 ;  /* 0x00000006000e7308 */ /* 0x000e300000002000 */
[----:B------:R-:W1:Y:S01]  /*01f0*/  MUFU.SQRT R7, R7 ;  /* 0x0000000700077308 */ /* 0x000e620000002000 */
[C---:B0-----:R-:W-:Y:S02]  /*0200*/  FSETP.GT.AND P0, PT, R14.reuse, 8.50705917302346158658e+37, PT ;  /* 0x7e8000000e00780b */ /* 0x041fe40003f04000 */
[----:B------:R-:W-:-:S02]  /*0210*/  FSETP.GEU.AND P2, PT, R14, 1.175494350822287508e-38, PT ;  /* 0x008000000e00780b */ /* 0x000fc40003f4e000 */
[C---:B-1----:R-:W-:Y:S02]  /*0220*/  FSETP.GT.AND P1, PT, R7.reuse, 8.50705917302346158658e+37, PT ;  /* 0x7e8000000700780b */ /* 0x042fe40003f24000 */
[----:B------:R-:W-:-:S07]  /*0230*/  FSETP.GEU.AND P3, PT, R7, 1.175494350822287508e-38, PT ;  /* 0x008000000700780b */ /* 0x000fce0003f6e000 */
[----:B------:R-:W-:-:S04]  /*0240*/  @P0 FMUL R14, R14, 0.25 ;  /* 0x3e8000000e0e0820 */ /* 0x000fc80000400000 */
[----:B------:R-:W-:Y:S01]  /*0250*/  @P1 FMUL R7, R7, 0.25 ;  /* 0x3e80000007071820 */ /* 0x000fe20000400000 */
[----:B------:R-:W-:-:S03]  /*0260*/  @!P2 FMUL R14, R14, 16777216 ;  /* 0x4b8000000e0ea820 */ /* 0x000fc60000400000 */
[----:B------:R-:W-:Y:S01]  /*0270*/  @!P3 FMUL R7, R7, 16777216 ;  /* 0x4b8000000707b820 */ /* 0x000fe20000400000 */
[----:B------:R-:W0:Y:S01]  /*0280*/  MUFU.RCP R6, R14 ;  /* 0x0000000e00067308 */ /* 0x000e220000001000 */
[C---:B------:R-:W-:Y:S02]  /*0290*/  FSEL R15, R2.reuse, 1, P0 ;  /* 0x3f800000020f7808 */ /* 0x040fe40000000000 */
[----:B------:R-:W-:-:S05]  /*02a0*/  FSEL R18, R2, 1, P1 ;  /* 0x3f80000002127808 */ /* 0x000fca0000800000 */
[----:B------:R-:W1:Y:S01]  /*02b0*/  MUFU.RCP R7, R7 ;  /* 0x0000000700077308 */ /* 0x000e620000001000 */
[----:B------:R-:W-:Y:S01]  /*02c0*/  @!P2 FMUL R15, R15, 16777216 ;  /* 0x4b8000000f0fa820 */ /* 0x000fe20000400000 */
[----:B------:R-:W-:-:S03]  /*02d0*/  @!P3 FMUL R18, R18, 16777216 ;  /* 0x4b8000001212b820 */ /* 0x000fc60000400000 */
[----:B0-----:R-:W-:Y:S02]  /*02e0*/  FMUL R6, R6, R15 ;  /* 0x0000000f06067220 */ /* 0x001fe40000400000 */
[----:B------:R-:W2:Y:S01]  /*02f0*/  LDG.E.EL.128 R12, desc[UR4][R12.64] ;  /* 0x000000040c0c7981 */ /* 0x000ea2000c2e1d00 */
[----:B-1----:R-:W-:-:S03]  /*0300*/  FMUL R3, R7, R18 ;  /* 0x0000001207037220 */ /* 0x002fc60000400000 */
[----:B------:R-:W2:Y:S01]  /*0310*/  LDG.E.EL.128 R16, desc[UR4][R16.64] ;  /* 0x0000000410107981 */ /* 0x000ea2000c2e1d00 */
[----:B------:R-:W-:Y:S01]  /*0320*/  FADD R7, R4, 9.9999997473787516356e-06 ;  /* 0x3727c5ac04077421 */ /* 0x000fe20000000000 */
[--C-:B----4-:R-:W-:Y:S01]  /*0330*/  FADD R4, R31, -R11.reuse ;  /* 0x8000000b1f047221 */ /* 0x110fe20000000000 */
[----:B-----5:R-:W-:Y:S01]  /*0340*/  FADD R20, R35, -R11 ;  /* 0x8000000b23147221 */ /* 0x020fe20000000000 */
[--C-:B------:R-:W-:Y:S01]  /*0350*/  FADD R21, R30, -R10.reuse ;  /* 0x8000000a1e157221 */ /* 0x100fe20000000000 */
[----:B------:R-:W-:Y:S01]  /*0360*/  FADD R23, R34, -R10 ;  /* 0x8000000a22177221 */ /* 0x000fe20000000000 */
[----:B------:R3:W0:Y:S01]  /*0370*/  MUFU.SQRT R36, R7 ;  /* 0x0000000700247308 */ /* 0x0006220000002000 */
[C---:B------:R-:W-:Y:S01]  /*0380*/  FMUL R4, R3.reuse, R4 ;  /* 0x0000000403047220 */ /* 0x040fe20000400000 */
[C---:B------:R-:W-:Y:S01]  /*0390*/  FMUL R21, R6.reuse, R21 ;  /* 0x0000001506157220 */ /* 0x040fe20000400000 */
[----:B------:R-:W-:Y:S01]  /*03a0*/  FMUL R23, R6, R23 ;  /* 0x0000001706177220 */ /* 0x000fe20000400000 */
[----:B------:R-:W-:Y:S01]  /*03b0*/  FMUL R10, R3, R20 ;  /* 0x00000014030a7220 */ /* 0x000fe20000400000 */
[----:B---3--:R-:W-:-:S05]  /*03c0*/  IMAD.WIDE R6, R0, 0x4, R24 ;  /* 0x0000000400067825 */ /* 0x008fca00078e0218 */
[----:B------:R-:W3:Y:S01]  /*03d0*/  LDG.E.128 R24, desc[UR4][R6.64+0x800] ;  /* 0x0008000406187981 */ /* 0x000ee2000c1e1d00 */
[C---:B0-----:R-:W-:Y:S02]  /*03e0*/  FSETP.GT.AND P0, PT, R36.reuse, 8.50705917302346158658e+37, PT ;  /* 0x7e8000002400780b */ /* 0x041fe40003f04000 */
[----:B------:R-:W-:-:S11]  /*03f0*/  FSETP.GEU.AND P1, PT, R36, 1.175494350822287508e-38, PT ;  /* 0x008000002400780b */ /* 0x000fd60003f2e000 */
[----:B------:R-:W-:-:S04]  /*0400*/  @P0 FMUL R36, R36, 0.25 ;  /* 0x3e80000024240820 */ /* 0x000fc80000400000 */
[----:B------:R-:W-:-:S04]  /*0410*/  @!P1 FMUL R36, R36, 16777216 ;  /* 0x4b80000024249820 */ /* 0x000fc80000400000 */
[----:B------:R-:W0:Y:S01]  /*0420*/  MUFU.RCP R11, R36 ;  /* 0x00000024000b7308 */ /* 0x000e220000001000 */
[----:B------:R-:W-:Y:S01]  /*0430*/  FADD R5, R5, 9.9999997473787516356e-06 ;  /* 0x3727c5ac05057421 */ /* 0x000fe20000000000 */
[C-C-:B--2---:R-:W-:Y:S01]  /*0440*/  FFMA R4, R15.reuse, R4, R19.reuse ;  /* 0x000000040f047223 */ /* 0x144fe20000000013 */
[----:B------:R-:W-:Y:S01]  /*0450*/  FFMA R10, R15, R10, R19 ;  /* 0x0000000a0f0a7223 */ /* 0x000fe20000000013 */
[C-C-:B------:R-:W-:Y:S01]  /*0460*/  FFMA R3, R14.reuse, R21, R18.reuse ;  /* 0x000000150e037223 */ /* 0x140fe20000000012 */
[----:B------:R-:W-:Y:S02]  /*0470*/  FFMA R15, R14, R23, R18 ;  /* 0x000000170e0f7223 */ /* 0x000fe40000000012 */
[----:B------:R1:W2:Y:S01]  /*0480*/  LDG.E.128 R20, desc[UR4][R6.64] ;  /* 0x0000000406147981 */ /* 0x0002a2000c1e1d00 */
[----:B------:R-:W-:-:S05]  /*0490*/  FSEL R14, R2, 1, P0 ;  /* 0x3f800000020e7808 */ /* 0x000fca0000000000 */
[----:B------:R-:W-:-:S04]  /*04a0*/  @!P1 FMUL R14, R14, 16777216 ;  /* 0x4b8000000e0e9820 */ /* 0x000fc80000400000 */
[----:B0-----:R-:W-:Y:S01]  /*04b0*/  FMUL R11, R11, R14 ;  /* 0x0000000e0b0b7220 */ /* 0x001fe20000400000 */
[----:B------:R-:W-:Y:S01]  /*04c0*/  FADD R32, R32, -R8 ;  /* 0x8000000820207221 */ /* 0x000fe20000000000 */
[----:B------:R-:W0:Y:S01]  /*04d0*/  MUFU.SQRT R14, R5 ;  /* 0x00000005000e7308 */ /* 0x000e220000002000 */
[----:B-1----:R-:W1:Y:S01]  /*04e0*/  LDC.64 R6, c[0x0][0x240] ;  /* 0x00009000ff067b82 */ /* 0x002e620000000a00 */
[C---:B0-----:R-:W-:Y:S02]  /*04f0*/  FSETP.GT.AND P0, PT, R14.reuse, 8.50705917302346158658e+37, PT ;  /* 0x7e8000000e00780b */ /* 0x041fe40003f04000 */
[----:B------:R-:W-:-:S11]  /*0500*/  FSETP.GEU.AND P1, PT, R14, 1.175494350822287508e-38, PT ;  /* 0x008000000e00780b */ /* 0x000fd60003f2e000 */
[----:B------:R-:W-:-:S04]  /*0510*/  @P0 FMUL R14, R14, 0.25 ;  /* 0x3e8000000e0e0820 */ /* 0x000fc80000400000 */
[----:B------:R-:W-:-:S06]  /*0520*/  @!P1 FMUL R14, R14, 16777216 ;  /* 0x4b8000000e0e9820 */ /* 0x000fcc0000400000 */
[----:B------:R-:W0:Y:S01]  /*0530*/  MUFU.RCP R14, R14 ;  /* 0x0000000e000e7308 */ /* 0x000e220000001000 */
[----:B------:R-:W-:Y:S01]  /*0540*/  FSEL R19, R2, 1, P0 ;  /* 0x3f80000002137808 */ /* 0x000fe20000000000 */
[----:B------:R-:W-:-:S04]  /*0550*/  FMUL R5, R11, R32 ;  /* 0x000000200b057220 */ /* 0x000fc80000400000 */
[----:B------:R-:W-:Y:S01]  /*0560*/  @!P1 FMUL R19, R19, 16777216 ;  /* 0x4b80000013139820 */ /* 0x000fe20000400000 */
[--C-:B------:R-:W-:Y:S01]  /*0570*/  FADD R33, R33, -R9.reuse ;  /* 0x8000000921217221 */ /* 0x100fe20000000000 */
[----:B------:R-:W-:Y:S01]  /*0580*/  FADD R28, R28, -R8 ;  /* 0x800000081c1c7221 */ /* 0x000fe20000000000 */
[----:B------:R-:W-:Y:S01]  /*0590*/  FADD R29, R29, -R9 ;  /* 0x800000091d1d7221 */ /* 0x000fe20000000000 */
[----:B------:R-:W-:Y:S01]  /*05a0*/  FFMA R5, R12, R5, R16 ;  /* 0x000000050c057223 */ /* 0x000fe20000000010 */
[----:B0-----:R-:W-:Y:S01]  /*05b0*/  FMUL R2, R14, R19 ;  /* 0x000000130e027220 */ /* 0x001fe20000400000 */
[----:B------:R-:W-:-:S03]  /*05c0*/  FMUL R11, R11, R28 ;  /* 0x0000001c0b0b7220 */ /* 0x000fc60000400000 */
[C---:B------:R-:W-:Y:S01]  /*05d0*/  FMUL R8, R2.reuse, R33 ;  /* 0x0000002102087220 */ /* 0x040fe20000400000 */
[----:B------:R-:W-:Y:S01]  /*05e0*/  FMUL R2, R2, R29 ;  /* 0x0000001d02027220 */ /* 0x000fe20000400000 */
[----:B------:R-:W-:Y:S02]  /*05f0*/  FFMA R11, R12, R11, R16 ;  /* 0x0000000b0c0b7223 */ /* 0x000fe40000000010 */
[C-C-:B------:R-:W-:Y:S01]  /*0600*/  FFMA R8, R13.reuse, R8, R17.reuse ;  /* 0x000000080d087223 */ /* 0x140fe20000000011 */
[----:B------:R-:W-:Y:S01]  /*0610*/  FFMA R2, R13, R2, R17 ;  /* 0x000000020d027223 */ /* 0x000fe20000000011 */
[----:B---3--:R-:W-:Y:S01]  /*0620*/  FSETP.GEU.AND P5, PT, R3, -R26, PT ;  /* 0x8000001a0300720b */ /* 0x008fe20003fae000 */
[----:B------:R-:W-:Y:S01]  /*0630*/  FADD R3, R26, R3 ;  /* 0x000000031a037221 */ /* 0x000fe20000000000 */
[----:B------:R-:W-:Y:S01]  /*0640*/  FSETP.GEU.AND P3, PT, R11, -R24, PT ;  /* 0x800000180b00720b */ /* 0x000fe20003f6e000 */
[----:B------:R-:W-:Y:S01]  /*0650*/  FADD R24, R24, R11 ;  /* 0x0000000b18187221 */ /* 0x000fe20000000000 */
[----:B------:R-:W-:Y:S01]  /*0660*/  FSETP.GEU.AND P4, PT, R2, -R25, PT ;  /* 0x800000190200720b */ /* 0x000fe20003f8e000 */
[----:B------:R-:W-:Y:S01]  /*0670*/  FADD R2, R25, R2 ;  /* 0x0000000219027221 */ /* 0x000fe20000000000 */
[----:B-1----:R-:W-:Y:S01]  /*0680*/  IMAD.WIDE R6, R0, 0x4, R6 ;  /* 0x0000000400067825 */ /* 0x002fe200078e0206 */
[----:B------:R-:W-:-:S02]  /*0690*/  SEL R26, R3, RZ, P5 ;  /* 0x000000ff031a7207 */ /* 0x000fc40002800000 */
[----:B------:R-:W-:Y:S02]  /*06a0*/  SEL R24, R24, RZ, P3 ;  /* 0x000000ff18187207 */ /* 0x000fe40001800000 */
[----:B------:R-:W-:Y:S02]  /*06b0*/  SEL R25, R2, RZ, P4 ;  /* 0x000000ff02197207 */ /* 0x000fe40002000000 */
[----:B--2---:R-:W-:Y:S01]  /*06c0*/  FSETP.GEU.AND P6, PT, R5, -R20, PT ;  /* 0x800000140500720b */ /* 0x004fe20003fce000 */
[----:B------:R-:W-:Y:S01]  /*06d0*/  FADD R5, R20, R5 ;  /* 0x0000000514057221 */ /* 0x000fe20000000000 */
[----:B------:R-:W-:Y:S01]  /*06e0*/  FSETP.GEU.AND P0, PT, R8, -R21, PT ;  /* 0x800000150800720b */ /* 0x000fe20003f0e000 */
[----:B------:R-:W-:Y:S01]  /*06f0*/  FADD R9, R21, R8 ;  /* 0x0000000815097221 */ /* 0x000fe20000000000 */
[----:B------:R-:W-:Y:S02]  /*0700*/  FSETP.GEU.AND P1, PT, R15, -R22, PT ;  /* 0x800000160f00720b */ /* 0x000fe40003f2e000 */
[----:B------:R-:W-:Y:S01]  /*0710*/  SEL R8, R5, RZ, P6 ;  /* 0x000000ff05087207 */ /* 0x000fe20003000000 */
[----:B------:R-:W-:Y:S01]  /*0720*/  FADD R15, R22, R15 ;  /* 0x0000000f160f7221 */ /* 0x000fe20000000000 */
[----:B------:R-:W-:Y:S01]  /*0730*/  FSETP.GEU.AND P2, PT, R10, -R23, PT ;  /* 0x800000170a00720b */ /* 0x000fe20003f4e000 */
[----:B------:R-:W-:Y:S01]  /*0740*/  FADD R23, R23, R10 ;  /* 0x0000000a17177221 */ /* 0x000fe20000000000 */
[----:B------:R-:W-:Y:S01]  /*0750*/  FSETP.GEU.AND P6, PT, R4, -R27, PT ;  /* 0x8000001b0400720b */ /* 0x000fe20003fce000 */
[----:B------:R-:W-:Y:S01]  /*0760*/  FADD R4, R27, R4 ;  /* 0x000000041b047221 */ /* 0x000fe20000000000 */
[----:B------:R-:W-:-:S02]  /*0770*/  SEL R9, R9, RZ, P0 ;  /* 0x000000ff09097207 */ /* 0x000fc40000000000 */
[----:B------:R-:W-:Y:S02]  /*0780*/  SEL R10, R15, RZ, P1 ;  /* 0x000000ff0f0a7207 */ /* 0x000fe40000800000 */
[----:B------:R-:W-:Y:S02]  /*0790*/  SEL R11, R23, RZ, P2 ;  /* 0x000000ff170b7207 */ /* 0x000fe40001000000 */
[----:B------:R-:W-:-:S03]  /*07a0*/  SEL R27, R4, RZ, P6 ;  /* 0x000000ff041b7207 */ /* 0x000fc60003000000 */
[----:B------:R-:W-:Y:S04]  /*07b0*/  STG.E.128 desc[UR4][R6.64], R8 ;  /* 0x0000000806007986 */ /* 0x000fe8000c101d04 */
[----:B------:R-:W-:Y:S01]  /*07c0*/  STG.E.128 desc[UR4][R6.64+0x800], R24 ;  /* 0x0008001806007986 */ /* 0x000fe2000c101d04 */
[----:B------:R-:W-:Y:S05]  /*07d0*/  EXIT ;  /* 0x000000000000794d */ /* 0x000fea0003800000 */
.L_x_0:
[----:B------:R-:W-:-:S00]  /*07e0*/  BRA `(.L_x_0) ;  /* 0xfffffffc00fc7947 */ /* 0x000fc0000383ffff */
[----:B------:R-:W-:-:S00]  /*07f0*/  NOP ;  /* 0x0000000000007918 */ /* 0x000fc00000000000 */
        /* <DEDUP_REMOVED lines=8> */
.L_x_1:


//--------------------- .nv.global.init           --------------------------
	.section	.nv.global.init,"aw",@progbits
.nv.global.init:
	.type		_$_str,@object
	.size		_$_str,(_$_str_$_2 - _$_str)
_$_str:
        /*0000*/ 	.byte	0x5f, 0x5f, 0x43, 0x55, 0x44, 0x41, 0x5f, 0x46, 0x54, 0x5a, 0x00
	.type		_$_str_$_2,@object
	.size		_$_str_$_2,(.L_1 - _$_str_$_2)
_$_str_$_2:
        /*000b*/ 	.byte	0x5f, 0x5f, 0x43, 0x55, 0x44, 0x41, 0x5f, 0x50, 0x52, 0x45, 0x43, 0x5f, 0x53, 0x51, 0x52, 0x54
        /*001b*/ 	.byte	0x00
.L_1:


//--------------------- .nv.constant0.triton_poi_fused__native_batch_norm_legit_no_training_add_relu_18 --------------------------
	.section	.nv.constant0.triton_poi_fused__native_batch_norm_legit_no_training_add_relu_18,"a",@progbits
	.sectionflags	@""
	.align	4
.nv.constant0.triton_poi_fused__native_batch_norm_legit_no_training_add_relu_18:
	.zero		588
